//
// Generated by NVIDIA NVVM Compiler
//
// Compiler Build ID: CL-36424714
// Cuda compilation tools, release 13.0, V13.0.88
// Based on NVVM 20.0.0
//

.version 9.0
.target sm_100
.address_size 64

	// .globl	_Z23CalculateCellVolumesGPUPfS_S_S_S_S_S_fffiiiifff

.visible .entry _Z23CalculateCellVolumesGPUPfS_S_S_S_S_S_fffiiiifff(
	.param .u64 .ptr .align 1 _Z23CalculateCellVolumesGPUPfS_S_S_S_S_S_fffiiiifff_param_0,
	.param .u64 .ptr .align 1 _Z23CalculateCellVolumesGPUPfS_S_S_S_S_S_fffiiiifff_param_1,
	.param .u64 .ptr .align 1 _Z23CalculateCellVolumesGPUPfS_S_S_S_S_S_fffiiiifff_param_2,
	.param .u64 .ptr .align 1 _Z23CalculateCellVolumesGPUPfS_S_S_S_S_S_fffiiiifff_param_3,
	.param .u64 .ptr .align 1 _Z23CalculateCellVolumesGPUPfS_S_S_S_S_S_fffiiiifff_param_4,
	.param .u64 .ptr .align 1 _Z23CalculateCellVolumesGPUPfS_S_S_S_S_S_fffiiiifff_param_5,
	.param .u64 .ptr .align 1 _Z23CalculateCellVolumesGPUPfS_S_S_S_S_S_fffiiiifff_param_6,
	.param .f32 _Z23CalculateCellVolumesGPUPfS_S_S_S_S_S_fffiiiifff_param_7,
	.param .f32 _Z23CalculateCellVolumesGPUPfS_S_S_S_S_S_fffiiiifff_param_8,
	.param .f32 _Z23CalculateCellVolumesGPUPfS_S_S_S_S_S_fffiiiifff_param_9,
	.param .u32 _Z23CalculateCellVolumesGPUPfS_S_S_S_S_S_fffiiiifff_param_10,
	.param .u32 _Z23CalculateCellVolumesGPUPfS_S_S_S_S_S_fffiiiifff_param_11,
	.param .u32 _Z23CalculateCellVolumesGPUPfS_S_S_S_S_S_fffiiiifff_param_12,
	.param .u32 _Z23CalculateCellVolumesGPUPfS_S_S_S_S_S_fffiiiifff_param_13,
	.param .f32 _Z23CalculateCellVolumesGPUPfS_S_S_S_S_S_fffiiiifff_param_14,
	.param .f32 _Z23CalculateCellVolumesGPUPfS_S_S_S_S_S_fffiiiifff_param_15,
	.param .f32 _Z23CalculateCellVolumesGPUPfS_S_S_S_S_S_fffiiiifff_param_16
)
{
	.reg .pred 	%p<26>;
	.reg .b32 	%r<48>;
	.reg .b32 	%f<97>;
	.reg .b64 	%rd<36>;

	ld.param.u64 	%rd12, [_Z23CalculateCellVolumesGPUPfS_S_S_S_S_S_fffiiiifff_param_0];
	ld.param.u32 	%r21, [_Z23CalculateCellVolumesGPUPfS_S_S_S_S_S_fffiiiifff_param_10];
	ld.param.u32 	%r22, [_Z23CalculateCellVolumesGPUPfS_S_S_S_S_S_fffiiiifff_param_11];
	ld.param.u32 	%r23, [_Z23CalculateCellVolumesGPUPfS_S_S_S_S_S_fffiiiifff_param_12];
	ld.param.u32 	%r24, [_Z23CalculateCellVolumesGPUPfS_S_S_S_S_S_fffiiiifff_param_13];
	ld.param.f32 	%f24, [_Z23CalculateCellVolumesGPUPfS_S_S_S_S_S_fffiiiifff_param_14];
	ld.param.f32 	%f25, [_Z23CalculateCellVolumesGPUPfS_S_S_S_S_S_fffiiiifff_param_15];
	cvta.to.global.u64 	%rd1, %rd12;
	mov.u32 	%r25, %tid.x;
	mov.u32 	%r1, %ntid.x;
	mov.u32 	%r26, %ctaid.x;
	mad.lo.s32 	%r46, %r1, %r26, %r25;
	setp.ge.s32 	%p2, %r46, %r21;
	@%p2 bra 	$L__BB0_20;
	setp.gt.s32 	%p3, %r24, 0;
	mov.u32 	%r27, %nctaid.x;
	mul.lo.s32 	%r3, %r1, %r27;
	@%p3 bra 	$L__BB0_2;
	bra.uni 	$L__BB0_19;
$L__BB0_2:
	setp.gt.s32 	%p5, %r23, 0;
	@%p5 bra 	$L__BB0_3;
	bra.uni 	$L__BB0_18;
$L__BB0_3:
	setp.gt.s32 	%p7, %r22, 0;
	@%p7 bra 	$L__BB0_4;
	bra.uni 	$L__BB0_17;
$L__BB0_4:
	ld.param.f32 	%f90, [_Z23CalculateCellVolumesGPUPfS_S_S_S_S_S_fffiiiifff_param_16];
	ld.param.u64 	%rd33, [_Z23CalculateCellVolumesGPUPfS_S_S_S_S_S_fffiiiifff_param_4];
	ld.param.u64 	%rd32, [_Z23CalculateCellVolumesGPUPfS_S_S_S_S_S_fffiiiifff_param_3];
	ld.param.u64 	%rd31, [_Z23CalculateCellVolumesGPUPfS_S_S_S_S_S_fffiiiifff_param_2];
	ld.param.u64 	%rd30, [_Z23CalculateCellVolumesGPUPfS_S_S_S_S_S_fffiiiifff_param_1];
	and.b32  	%r4, %r22, 3;
	and.b32  	%r5, %r22, 2147483644;
	cvta.to.global.u64 	%rd2, %rd31;
	cvta.to.global.u64 	%rd3, %rd30;
	cvta.to.global.u64 	%rd4, %rd33;
	cvta.to.global.u64 	%rd5, %rd32;
	sub.f32 	%f1, %f90, %f25;
	cvt.rn.f32.s32 	%f2, %r24;
	cvt.rn.f32.s32 	%f3, %r23;
	cvt.rn.f32.s32 	%f4, %r22;
$L__BB0_5:
	ld.param.u64 	%rd35, [_Z23CalculateCellVolumesGPUPfS_S_S_S_S_S_fffiiiifff_param_6];
	ld.param.u64 	%rd34, [_Z23CalculateCellVolumesGPUPfS_S_S_S_S_S_fffiiiifff_param_5];
	mul.wide.s32 	%rd19, %r46, 4;
	add.s64 	%rd20, %rd2, %rd19;
	ld.global.f32 	%f28, [%rd20];
	add.s64 	%rd21, %rd3, %rd19;
	ld.global.f32 	%f5, [%rd21];
	sub.f32 	%f29, %f28, %f5;
	div.rn.f32 	%f6, %f29, %f4;
	add.s64 	%rd22, %rd4, %rd19;
	ld.global.f32 	%f30, [%rd22];
	add.s64 	%rd23, %rd5, %rd19;
	ld.global.f32 	%f7, [%rd23];
	sub.f32 	%f31, %f30, %f7;
	div.rn.f32 	%f8, %f31, %f3;
	cvta.to.global.u64 	%rd24, %rd35;
	add.s64 	%rd25, %rd24, %rd19;
	ld.global.f32 	%f32, [%rd25];
	cvta.to.global.u64 	%rd26, %rd34;
	add.s64 	%rd27, %rd26, %rd19;
	ld.global.f32 	%f9, [%rd27];
	sub.f32 	%f33, %f32, %f9;
	div.rn.f32 	%f10, %f33, %f2;
	mul.f32 	%f34, %f6, %f8;
	mul.f32 	%f11, %f34, %f10;
	mov.f32 	%f96, 0f00000000;
	mov.b32 	%r41, 0;
$L__BB0_6:
	cvt.rn.f32.u32 	%f35, %r41;
	add.f32 	%f36, %f35, 0f3F000000;
	fma.rn.f32 	%f37, %f10, %f36, %f9;
	mul.f32 	%f38, %f1, %f37;
	div.rn.f32 	%f39, %f38, %f24;
	add.f32 	%f40, %f25, %f39;
	mul.f32 	%f13, %f40, %f40;
	setp.lt.f32 	%p9, %f37, %f24;
	setp.gt.f32 	%p10, %f37, 0f00000000;
	and.pred  	%p1, %p9, %p10;
	mov.b32 	%r42, 0;
$L__BB0_7:
	setp.lt.u32 	%p11, %r22, 4;
	cvt.rn.f32.u32 	%f42, %r42;
	add.f32 	%f43, %f42, 0f3F000000;
	fma.rn.f32 	%f44, %f8, %f43, %f7;
	mul.f32 	%f15, %f44, %f44;
	mov.b32 	%r44, 0;
	@%p11 bra 	$L__BB0_10;
	mov.b32 	%r43, 0;
$L__BB0_9:
	cvt.rn.f32.u32 	%f45, %r43;
	add.f32 	%f46, %f45, 0f3F000000;
	fma.rn.f32 	%f47, %f6, %f46, %f5;
	fma.rn.f32 	%f48, %f47, %f47, %f15;
	setp.lt.f32 	%p12, %f48, %f13;
	selp.f32 	%f49, 0f3F800000, 0f00000000, %p12;
	selp.f32 	%f50, %f49, 0f00000000, %p1;
	fma.rn.f32 	%f51, %f11, %f50, %f96;
	add.s32 	%r35, %r43, 1;
	cvt.rn.f32.u32 	%f52, %r35;
	add.f32 	%f53, %f52, 0f3F000000;
	fma.rn.f32 	%f54, %f6, %f53, %f5;
	fma.rn.f32 	%f55, %f54, %f54, %f15;
	setp.lt.f32 	%p13, %f55, %f13;
	selp.f32 	%f56, 0f3F800000, 0f00000000, %p13;
	selp.f32 	%f57, %f56, 0f00000000, %p1;
	fma.rn.f32 	%f58, %f11, %f57, %f51;
	add.s32 	%r36, %r43, 2;
	cvt.rn.f32.u32 	%f59, %r36;
	add.f32 	%f60, %f59, 0f3F000000;
	fma.rn.f32 	%f61, %f6, %f60, %f5;
	fma.rn.f32 	%f62, %f61, %f61, %f15;
	setp.lt.f32 	%p14, %f62, %f13;
	selp.f32 	%f63, 0f3F800000, 0f00000000, %p14;
	selp.f32 	%f64, %f63, 0f00000000, %p1;
	fma.rn.f32 	%f65, %f11, %f64, %f58;
	add.s32 	%r37, %r43, 3;
	cvt.rn.f32.u32 	%f66, %r37;
	add.f32 	%f67, %f66, 0f3F000000;
	fma.rn.f32 	%f68, %f6, %f67, %f5;
	fma.rn.f32 	%f69, %f68, %f68, %f15;
	setp.lt.f32 	%p15, %f69, %f13;
	selp.f32 	%f70, 0f3F800000, 0f00000000, %p15;
	selp.f32 	%f71, %f70, 0f00000000, %p1;
	fma.rn.f32 	%f96, %f11, %f71, %f65;
	add.s32 	%r43, %r43, 4;
	setp.ne.s32 	%p16, %r43, %r5;
	mov.u32 	%r44, %r5;
	@%p16 bra 	$L__BB0_9;
$L__BB0_10:
	setp.eq.s32 	%p17, %r4, 0;
	@%p17 bra 	$L__BB0_14;
	setp.eq.s32 	%p18, %r4, 1;
	cvt.rn.f32.u32 	%f72, %r44;
	add.f32 	%f73, %f72, 0f3F000000;
	fma.rn.f32 	%f74, %f6, %f73, %f5;
	fma.rn.f32 	%f75, %f74, %f74, %f15;
	setp.lt.f32 	%p19, %f75, %f13;
	selp.f32 	%f76, 0f3F800000, 0f00000000, %p19;
	selp.f32 	%f77, %f76, 0f00000000, %p1;
	fma.rn.f32 	%f96, %f11, %f77, %f96;
	@%p18 bra 	$L__BB0_14;
	setp.eq.s32 	%p20, %r4, 2;
	add.s32 	%r38, %r44, 1;
	cvt.rn.f32.u32 	%f78, %r38;
	add.f32 	%f79, %f78, 0f3F000000;
	fma.rn.f32 	%f80, %f6, %f79, %f5;
	fma.rn.f32 	%f81, %f80, %f80, %f15;
	setp.lt.f32 	%p21, %f81, %f13;
	selp.f32 	%f82, 0f3F800000, 0f00000000, %p21;
	selp.f32 	%f83, %f82, 0f00000000, %p1;
	fma.rn.f32 	%f96, %f11, %f83, %f96;
	@%p20 bra 	$L__BB0_14;
	add.s32 	%r39, %r44, 2;
	cvt.rn.f32.u32 	%f84, %r39;
	add.f32 	%f85, %f84, 0f3F000000;
	fma.rn.f32 	%f86, %f6, %f85, %f5;
	fma.rn.f32 	%f87, %f86, %f86, %f15;
	setp.lt.f32 	%p22, %f87, %f13;
	selp.f32 	%f88, 0f3F800000, 0f00000000, %p22;
	selp.f32 	%f89, %f88, 0f00000000, %p1;
	fma.rn.f32 	%f96, %f11, %f89, %f96;
$L__BB0_14:
	add.s32 	%r42, %r42, 1;
	setp.ne.s32 	%p23, %r42, %r23;
	@%p23 bra 	$L__BB0_7;
	add.s32 	%r41, %r41, 1;
	setp.ne.s32 	%p24, %r41, %r24;
	@%p24 bra 	$L__BB0_6;
	mul.wide.s32 	%rd28, %r46, 4;
	add.s64 	%rd29, %rd1, %rd28;
	st.global.f32 	[%rd29], %f96;
	add.s32 	%r46, %r46, %r3;
	setp.lt.s32 	%p25, %r46, %r21;
	@%p25 bra 	$L__BB0_5;
	bra.uni 	$L__BB0_20;
$L__BB0_17:
	mul.wide.s32 	%rd17, %r46, 4;
	add.s64 	%rd18, %rd1, %rd17;
	mov.b32 	%r30, 0;
	st.global.u32 	[%rd18], %r30;
	add.s32 	%r46, %r46, %r3;
	setp.lt.s32 	%p8, %r46, %r21;
	@%p8 bra 	$L__BB0_17;
	bra.uni 	$L__BB0_20;
$L__BB0_18:
	mul.wide.s32 	%rd15, %r46, 4;
	add.s64 	%rd16, %rd1, %rd15;
	mov.b32 	%r29, 0;
	st.global.u32 	[%rd16], %r29;
	add.s32 	%r46, %r46, %r3;
	setp.lt.s32 	%p6, %r46, %r21;
	@%p6 bra 	$L__BB0_18;
	bra.uni 	$L__BB0_20;
$L__BB0_19:
	mul.wide.s32 	%rd13, %r46, 4;
	add.s64 	%rd14, %rd1, %rd13;
	mov.b32 	%r28, 0;
	st.global.u32 	[%rd14], %r28;
	add.s32 	%r46, %r46, %r3;
	setp.lt.s32 	%p4, %r46, %r21;
	@%p4 bra 	$L__BB0_19;
$L__BB0_20:
	ret;

}


// ===== COMPILED SASS (sm_100) =====

	.target	sm_100

	.elftype	@"ET_EXEC"


//--------------------- .note.nv.tkinfo           --------------------------
	.section	.note.nv.tkinfo,"",@"SHT_NOTE"
	.sectionflags	@"SHF_NOTE_NV_TKINFO"
	.tkinfo
        /*0018*/ 	.word	0x00000002
        /*0030*/ 	.string	""
        /*0030*/ 	.string	"ptxas"
        /*0030*/ 	.string	"Cuda compilation tools, release 13.0, V13.0.88"
        /*0030*/ 	.string	"Build cuda_13.0.r13.0/compiler.36424714_0"
        /*0030*/ 	.string	"-arch sm_100 -m 64 "



//--------------------- .note.nv.cuinfo           --------------------------
	.section	.note.nv.cuinfo,"",@"SHT_NOTE"
	.sectionflags	@"SHF_NOTE_NV_CUINFO"
        /*0018*/ 	.short	0x0002
        /*001a*/ 	.short	0x0064
        /*001c*/ 	.short	0x0082
	.zero		2


//--------------------- .nv.info                  --------------------------
	.section	.nv.info,"",@"SHT_CUDA_INFO"
	.align	4


	//----- nvinfo : EIATTR_REGCOUNT
	.align		4
        /*0000*/ 	.byte	0x04, 0x2f
        /*0002*/ 	.short	(.L_1 - .L_0)
	.align		4
.L_0:
        /*0004*/ 	.word	index@(_Z23CalculateCellVolumesGPUPfS_S_S_S_S_S_fffiiiifff)
        /*0008*/ 	.word	0x0000001e


	//----- nvinfo : EIATTR_FRAME_SIZE
	.align		4
.L_1:
        /*000c*/ 	.byte	0x04, 0x11
        /*000e*/ 	.short	(.L_3 - .L_2)
	.align		4
.L_2:
        /*0010*/ 	.word	index@($__internal_0_$__cuda_sm3x_div_rn_noftz_f32_slowpath)
        /*0014*/ 	.word	0x00000000


	//----- nvinfo : EIATTR_FRAME_SIZE
	.align		4
.L_3:
        /*0018*/ 	.byte	0x04, 0x11
        /*001a*/ 	.short	(.L_5 - .L_4)
	.align		4
.L_4:
        /*001c*/ 	.word	index@(_Z23CalculateCellVolumesGPUPfS_S_S_S_S_S_fffiiiifff)
        /*0020*/ 	.word	0x00000000


	//----- nvinfo : EIATTR_MIN_STACK_SIZE
	.align		4
.L_5:
        /*0024*/ 	.byte	0x04, 0x12
        /*0026*/ 	.short	(.L_7 - .L_6)
	.align		4
.L_6:
        /*0028*/ 	.word	index@(_Z23CalculateCellVolumesGPUPfS_S_S_S_S_S_fffiiiifff)
        /*002c*/ 	.word	0x00000000
.L_7:


//--------------------- .nv.compat                --------------------------
	.section	.nv.compat,"",@"SHT_CUDA_COMPAT_INFO"
	.align	4
        /*0000*/ 	.byte	0x02, 0x09, 0x00, 0x00, 0x02, 0x02, 0x01, 0x00, 0x02, 0x05, 0x05, 0x00, 0x03, 0x07, 0x01, 0x01
        /*0010*/ 	.byte	0x02, 0x03, 0x00, 0x00, 0x02, 0x06, 0x01, 0x00, 0x04, 0x0b, 0x08, 0x00, 0x01, 0x00, 0x00, 0x00
        /*0020*/ 	.byte	0x00, 0x00, 0x00, 0x00


//--------------------- .nv.info._Z23CalculateCellVolumesGPUPfS_S_S_S_S_S_fffiiiifff --------------------------
	.section	.nv.info._Z23CalculateCellVolumesGPUPfS_S_S_S_S_S_fffiiiifff,"",@"SHT_CUDA_INFO"
	.sectionflags	@""
	.align	4


	//----- nvinfo : EIATTR_CUDA_API_VERSION
	.align		4
        /*0000*/ 	.byte	0x04, 0x37
        /*0002*/ 	.short	(.L_9 - .L_8)
.L_8:
        /*0004*/ 	.word	0x00000082


	//----- nvinfo : EIATTR_KPARAM_INFO
	.align		4
.L_9:
        /*0008*/ 	.byte	0x04, 0x17
        /*000a*/ 	.short	(.L_11 - .L_10)
.L_10:
        /*000c*/ 	.word	0x00000000
        /*0010*/ 	.short	0x0010
        /*0012*/ 	.short	0x005c
        /*0014*/ 	.byte	0x00, 0xf0, 0x11, 0x00


	//----- nvinfo : EIATTR_KPARAM_INFO
	.align		4
.L_11:
        /*0018*/ 	.byte	0x04, 0x17
        /*001a*/ 	.short	(.L_13 - .L_12)
.L_12:
        /*001c*/ 	.word	0x00000000
        /*0020*/ 	.short	0x000f
        /*0022*/ 	.short	0x0058
        /*0024*/ 	.byte	0x00, 0xf0, 0x11, 0x00


	//----- nvinfo : EIATTR_KPARAM_INFO
	.align		4
.L_13:
        /*0028*/ 	.byte	0x04, 0x17
        /*002a*/ 	.short	(.L_15 - .L_14)
.L_14:
        /*002c*/ 	.word	0x00000000
        /*0030*/ 	.short	0x000e
        /*0032*/ 	.short	0x0054
        /*0034*/ 	.byte	0x00, 0xf0, 0x11, 0x00


	//----- nvinfo : EIATTR_KPARAM_INFO
	.align		4
.L_15:
        /*0038*/ 	.byte	0x04, 0x17
        /*003a*/ 	.short	(.L_17 - .L_16)
.L_16:
        /*003c*/ 	.word	0x00000000
        /*0040*/ 	.short	0x000d
        /*0042*/ 	.short	0x0050
        /*0044*/ 	.byte	0x00, 0xf0, 0x11, 0x00


	//----- nvinfo : EIATTR_KPARAM_INFO
	.align		4
.L_17:
        /*0048*/ 	.byte	0x04, 0x17
        /*004a*/ 	.short	(.L_19 - .L_18)
.L_18:
        /*004c*/ 	.word	0x00000000
        /*0050*/ 	.short	0x000c
        /*0052*/ 	.short	0x004c
        /*0054*/ 	.byte	0x00, 0xf0, 0x11, 0x00


	//----- nvinfo : EIATTR_KPARAM_INFO
	.align		4
.L_19:
        /*0058*/ 	.byte	0x04, 0x17
        /*005a*/ 	.short	(.L_21 - .L_20)
.L_20:
        /*005c*/ 	.word	0x00000000
        /*0060*/ 	.short	0x000b
        /*0062*/ 	.short	0x0048
        /*0064*/ 	.byte	0x00, 0xf0, 0x11, 0x00


	//----- nvinfo : EIATTR_KPARAM_INFO
	.align		4
.L_21:
        /*0068*/ 	.byte	0x04, 0x17
        /*006a*/ 	.short	(.L_23 - .L_22)
.L_22:
        /*006c*/ 	.word	0x00000000
        /*0070*/ 	.short	0x000a
        /*0072*/ 	.short	0x0044
        /*0074*/ 	.byte	0x00, 0xf0, 0x11, 0x00


	//----- nvinfo : EIATTR_KPARAM_INFO
	.align		4
.L_23:
        /*0078*/ 	.byte	0x04, 0x17
        /*007a*/ 	.short	(.L_25 - .L_24)
.L_24:
        /*007c*/ 	.word	0x00000000
        /*0080*/ 	.short	0x0009
        /*0082*/ 	.short	0x0040
        /*0084*/ 	.byte	0x00, 0xf0, 0x11, 0x00


	//----- nvinfo : EIATTR_KPARAM_INFO
	.align		4
.L_25:
        /*0088*/ 	.byte	0x04, 0x17
        /*008a*/ 	.short	(.L_27 - .L_26)
.L_26:
        /*008c*/ 	.word	0x00000000
        /*0090*/ 	.short	0x0008
        /*0092*/ 	.short	0x003c
        /*0094*/ 	.byte	0x00, 0xf0, 0x11, 0x00


	//----- nvinfo : EIATTR_KPARAM_INFO
	.align		4
.L_27:
        /*0098*/ 	.byte	0x04, 0x17
        /*009a*/ 	.short	(.L_29 - .L_28)
.L_28:
        /*009c*/ 	.word	0x00000000
        /*00a0*/ 	.short	0x0007
        /*00a2*/ 	.short	0x0038
        /*00a4*/ 	.byte	0x00, 0xf0, 0x11, 0x00


	//----- nvinfo : EIATTR_KPARAM_INFO
	.align		4
.L_29:
        /*00a8*/ 	.byte	0x04, 0x17
        /*00aa*/ 	.short	(.L_31 - .L_30)
.L_30:
        /*00ac*/ 	.word	0x00000000
        /*00b0*/ 	.short	0x0006
        /*00b2*/ 	.short	0x0030
        /*00b4*/ 	.byte	0x00, 0xf5, 0x21, 0x00


	//----- nvinfo : EIATTR_KPARAM_INFO
	.align		4
.L_31:
        /*00b8*/ 	.byte	0x04, 0x17
        /*00ba*/ 	.short	(.L_33 - .L_32)
.L_32:
        /*00bc*/ 	.word	0x00000000
        /*00c0*/ 	.short	0x0005
        /*00c2*/ 	.short	0x0028
        /*00c4*/ 	.byte	0x00, 0xf5, 0x21, 0x00


	//----- nvinfo : EIATTR_KPARAM_INFO
	.align		4
.L_33:
        /*00c8*/ 	.byte	0x04, 0x17
        /*00ca*/ 	.short	(.L_35 - .L_34)
.L_34:
        /*00cc*/ 	.word	0x00000000
        /*00d0*/ 	.short	0x0004
        /*00d2*/ 	.short	0x0020
        /*00d4*/ 	.byte	0x00, 0xf5, 0x21, 0x00


	//----- nvinfo : EIATTR_KPARAM_INFO
	.align		4
.L_35:
        /*00d8*/ 	.byte	0x04, 0x17
        /*00da*/ 	.short	(.L_37 - .L_36)
.L_36:
        /*00dc*/ 	.word	0x00000000
        /*00e0*/ 	.short	0x0003
        /*00e2*/ 	.short	0x0018
        /*00e4*/ 	.byte	0x00, 0xf5, 0x21, 0x00


	//----- nvinfo : EIATTR_KPARAM_INFO
	.align		4
.L_37:
        /*00e8*/ 	.byte	0x04, 0x17
        /*00ea*/ 	.short	(.L_39 - .L_38)
.L_38:
        /*00ec*/ 	.word	0x00000000
        /*00f0*/ 	.short	0x0002
        /*00f2*/ 	.short	0x0010
        /*00f4*/ 	.byte	0x00, 0xf5, 0x21, 0x00


	//----- nvinfo : EIATTR_KPARAM_INFO
	.align		4
.L_39:
        /*00f8*/ 	.byte	0x04, 0x17
        /*00fa*/ 	.short	(.L_41 - .L_40)
.L_40:
        /*00fc*/ 	.word	0x00000000
        /*0100*/ 	.short	0x0001
        /*0102*/ 	.short	0x0008
        /*0104*/ 	.byte	0x00, 0xf5, 0x21, 0x00


	//----- nvinfo : EIATTR_KPARAM_INFO
	.align		4
.L_41:
        /*0108*/ 	.byte	0x04, 0x17
        /*010a*/ 	.short	(.L_43 - .L_42)
.L_42:
        /*010c*/ 	.word	0x00000000
        /*0110*/ 	.short	0x0000
        /*0112*/ 	.short	0x0000
        /*0114*/ 	.byte	0x00, 0xf5, 0x21, 0x00


	//----- nvinfo : EIATTR_SPARSE_MMA_MASK
	.align		4
.L_43:
        /*0118*/ 	.byte	0x03, 0x50
        /*011a*/ 	.short	0x0000


	//----- nvinfo : EIATTR_MAXREG_COUNT
	.align		4
        /*011c*/ 	.byte	0x03, 0x1b
        /*011e*/ 	.short	0x00ff


	//----- nvinfo : EIATTR_MERCURY_ISA_VERSION
	.align		4
        /*0120*/ 	.byte	0x03, 0x5f
        /*0122*/ 	.short	0x0101


	//----- nvinfo : EIATTR_VRC_CTA_INIT_COUNT
	.align		4
        /*0124*/ 	.byte	0x02, 0x4a
	.zero		1
	.zero		1


	//----- nvinfo : EIATTR_EXIT_INSTR_OFFSETS
	.align		4
        /*0128*/ 	.byte	0x04, 0x1c
        /*012a*/ 	.short	(.L_45 - .L_44)


	//   ....[0]....
.L_44:
        /*012c*/ 	.word	0x00000070


	//   ....[1]....
        /*0130*/ 	.word	0x00000140


	//   ....[2]....
        /*0134*/ 	.word	0x000001e0


	//   ....[3]....
        /*0138*/ 	.word	0x00000280


	//   ....[4]....
        /*013c*/ 	.word	0x00000e40


	//----- nvinfo : EIATTR_CRS_STACK_SIZE
	.align		4
.L_45:
        /*0140*/ 	.byte	0x04, 0x1e
        /*0142*/ 	.short	(.L_47 - .L_46)
.L_46:
        /*0144*/ 	.word	0x00000000


	//----- nvinfo : EIATTR_CBANK_PARAM_SIZE
	.align		4
.L_47:
        /*0148*/ 	.byte	0x03, 0x19
        /*014a*/ 	.short	0x0060


	//----- nvinfo : EIATTR_PARAM_CBANK
	.align		4
        /*014c*/ 	.byte	0x04, 0x0a
        /*014e*/ 	.short	(.L_49 - .L_48)
	.align		4
.L_48:
        /*0150*/ 	.word	index@(.nv.constant0._Z23CalculateCellVolumesGPUPfS_S_S_S_S_S_fffiiiifff)
        /*0154*/ 	.short	0x0380
        /*0156*/ 	.short	0x0060


	//----- nvinfo : EIATTR_SW_WAR
	.align		4
.L_49:
        /*0158*/ 	.byte	0x04, 0x36
        /*015a*/ 	.short	(.L_51 - .L_50)
.L_50:
        /*015c*/ 	.word	0x00000008
.L_51:


//--------------------- .nv.callgraph             --------------------------
	.section	.nv.callgraph,"",@"SHT_CUDA_CALLGRAPH"
	.align	4
	.sectionentsize	8
	.align		4
        /*0000*/ 	.word	0x00000000
	.align		4
        /*0004*/ 	.word	0xffffffff
	.align		4
        /*0008*/ 	.word	0x00000000
	.align		4
        /*000c*/ 	.word	0xfffffffe
	.align		4
        /*0010*/ 	.word	0x00000000
	.align		4
        /*0014*/ 	.word	0xfffffffd
	.align		4
        /*0018*/ 	.word	0x00000000
	.align		4
        /*001c*/ 	.word	0xfffffffc


//--------------------- .text._Z23CalculateCellVolumesGPUPfS_S_S_S_S_S_fffiiiifff --------------------------
	.section	.text._Z23CalculateCellVolumesGPUPfS_S_S_S_S_S_fffiiiifff,"ax",@progbits
	.align	128
        .global         _Z23CalculateCellVolumesGPUPfS_S_S_S_S_S_fffiiiifff
        .type           _Z23CalculateCellVolumesGPUPfS_S_S_S_S_S_fffiiiifff,@function
        .size           _Z23CalculateCellVolumesGPUPfS_S_S_S_S_S_fffiiiifff,(.L_x_32 - _Z23CalculateCellVolumesGPUPfS_S_S_S_S_S_fffiiiifff)
        .other          _Z23CalculateCellVolumesGPUPfS_S_S_S_S_S_fffiiiifff,@"STO_CUDA_ENTRY STV_DEFAULT"
_Z23CalculateCellVolumesGPUPfS_S_S_S_S_S_fffiiiifff:
.text._Z23CalculateCellVolumesGPUPfS_S_S_S_S_S_fffiiiifff:
[----:B------:R-:W-:Y:S01]  /*0000*/  LDC R1, c[0x0][0x37c] ;  /* 0x0000df00ff017b82 */ /* 0x000fe20000000800 */
[----:B------:R-:W0:Y:S01]  /*0010*/  S2R R8, SR_TID.X ;  /* 0x0000000000087919 */ /* 0x000e220000002100 */
[----:B------:R-:W0:Y:S01]  /*0020*/  LDCU UR6, c[0x0][0x360] ;  /* 0x00006c00ff0677ac */ /* 0x000e220008000800 */
[----:B------:R-:W0:Y:S01]  /*0030*/  S2R R3, SR_CTAID.X ;  /* 0x0000000000037919 */ /* 0x000e220000002500 */
[----:B------:R-:W1:Y:S01]  /*0040*/  LDCU UR5, c[0x0][0x3c4] ;  /* 0x00007880ff0577ac */ /* 0x000e620008000800 */
[----:B0-----:R-:W-:-:S05]  /*0050*/  IMAD R8, R3, UR6, R8 ;  /* 0x0000000603087c24 */ /* 0x001fca000f8e0208 */
[----:B-1----:R-:W-:-:S13]  /*0060*/  ISETP.GE.AND P0, PT, R8, UR5, PT ;  /* 0x0000000508007c0c */ /* 0x002fda000bf06270 */
[----:B------:R-:W-:Y:S05]  /*0070*/  @P0 EXIT ;  /* 0x000000000000094d */ /* 0x000fea0003800000 */
[----:B------:R-:W0:Y:S01]  /*0080*/  LDCU UR9, c[0x0][0x3d0] ;  /* 0x00007a00ff0977ac */ /* 0x000e220008000800 */
[----:B------:R-:W1:Y:S01]  /*0090*/  LDCU UR4, c[0x0][0x370] ;  /* 0x00006e00ff0477ac */ /* 0x000e620008000800 */
[----:B------:R-:W2:Y:S01]  /*00a0*/  LDCU.64 UR12, c[0x0][0x358] ;  /* 0x00006b00ff0c77ac */ /* 0x000ea20008000a00 */
[----:B0-----:R-:W-:Y:S02]  /*00b0*/  UISETP.GT.AND UP0, UPT, UR9, URZ, UPT ;  /* 0x000000ff0900728c */ /* 0x001fe4000bf04270 */
[----:B-1----:R-:W-:-:S07]  /*00c0*/  UIMAD UR6, UR6, UR4, URZ ;  /* 0x00000004060672a4 */ /* 0x002fce000f8e02ff */
[----:B--2---:R-:W-:Y:S05]  /*00d0*/  BRA.U UP0, `(.L_x_0) ;  /* 0x00000001001c7547 */ /* 0x004fea000b800000 */
[----:B------:R-:W0:Y:S02]  /*00e0*/  LDC.64 R4, c[0x0][0x380] ;  /* 0x0000e000ff047b82 */ /* 0x000e240000000a00 */
.L_x_1:
[C---:B0-----:R-:W-:Y:S01]  /*00f0*/  IMAD.WIDE R2, R8.reuse, 0x4, R4 ;  /* 0x0000000408027825 */ /* 0x041fe200078e0204 */
[----:B------:R-:W-:-:S04]  /*0100*/  IADD3 R8, PT, PT, R8, UR6, RZ ;  /* 0x0000000608087c10 */ /* 0x000fc8000fffe0ff */
[----:B------:R1:W-:Y:S01]  /*0110*/  STG.E desc[UR12][R2.64], RZ ;  /* 0x000000ff02007986 */ /* 0x0003e2000c10190c */
[----:B------:R-:W-:-:S13]  /*0120*/  ISETP.GE.AND P0, PT, R8, UR5, PT ;  /* 0x0000000508007c0c */ /* 0x000fda000bf06270 */
[----:B-1----:R-:W-:Y:S05]  /*0130*/  @!P0 BRA `(.L_x_1) ;  /* 0xfffffffc00ec8947 */ /* 0x002fea000383ffff */
[----:B------:R-:W-:Y:S05]  /*0140*/  EXIT ;  /* 0x000000000000794d */ /* 0x000fea0003800000 */
.L_x_0:
[----:B------:R-:W0:Y:S02]  /*0150*/  LDCU UR4, c[0x0][0x3cc] ;  /* 0x00007980ff0477ac */ /* 0x000e240008000800 */
[----:B0-----:R-:W-:-:S09]  /*0160*/  UISETP.GT.AND UP0, UPT, UR4, URZ, UPT ;  /* 0x000000ff0400728c */ /* 0x001fd2000bf04270 */
[----:B------:R-:W-:Y:S05]  /*0170*/  BRA.U UP0, `(.L_x_2) ;  /* 0x00000001001c7547 */ /* 0x000fea000b800000 */
[----:B------:R-:W0:Y:S02]  /*0180*/  LDC.64 R2, c[0x0][0x380] ;  /* 0x0000e000ff027b82 */ /* 0x000e240000000a00 */
.L_x_3:
[----:B0-----:R-:W-:-:S04]  /*0190*/  IMAD.WIDE R4, R8, 0x4, R2 ;  /* 0x0000000408047825 */ /* 0x001fc800078e0202 */
[----:B------:R-:W-:Y:S01]  /*01a0*/  VIADD R8, R8, UR6 ;  /* 0x0000000608087c36 */ /* 0x000fe20008000000 */
[----:B------:R1:W-:Y:S04]  /*01b0*/  STG.E desc[UR12][R4.64], RZ ;  /* 0x000000ff04007986 */ /* 0x0003e8000c10190c */
[----:B------:R-:W-:-:S13]  /*01c0*/  ISETP.GE.AND P0, PT, R8, UR5, PT ;  /* 0x0000000508007c0c */ /* 0x000fda000bf06270 */
[----:B-1----:R-:W-:Y:S05]  /*01d0*/  @!P0 BRA `(.L_x_3) ;  /* 0xfffffffc00ec8947 */ /* 0x002fea000383ffff */
[----:B------:R-:W-:Y:S05]  /*01e0*/  EXIT ;  /* 0x000000000000794d */ /* 0x000fea0003800000 */
.L_x_2:
[----:B------:R-:W0:Y:S02]  /*01f0*/  LDCU UR10, c[0x0][0x3c8] ;  /* 0x00007900ff0a77ac */ /* 0x000e240008000800 */
[----:B0-----:R-:W-:-:S09]  /*0200*/  UISETP.GT.AND UP0, UPT, UR10, URZ, UPT ;  /* 0x000000ff0a00728c */ /* 0x001fd2000bf04270 */
[----:B------:R-:W-:Y:S05]  /*0210*/  BRA.U UP0, `(.L_x_4) ;  /* 0x00000001001c7547 */ /* 0x000fea000b800000 */
[----:B------:R-:W0:Y:S02]  /*0220*/  LDC.64 R2, c[0x0][0x380] ;  /* 0x0000e000ff027b82 */ /* 0x000e240000000a00 */
.L_x_5:
[C---:B0-----:R-:W-:Y:S01]  /*0230*/  IMAD.WIDE R4, R8.reuse, 0x4, R2 ;  /* 0x0000000408047825 */ /* 0x041fe200078e0202 */
[----:B------:R-:W-:-:S04]  /*0240*/  IADD3 R8, PT, PT, R8, UR6, RZ ;  /* 0x0000000608087c10 */ /* 0x000fc8000fffe0ff */
[----:B------:R1:W-:Y:S01]  /*0250*/  STG.E desc[UR12][R4.64], RZ ;  /* 0x000000ff04007986 */ /* 0x0003e2000c10190c */
[----:B------:R-:W-:-:S13]  /*0260*/  ISETP.GE.AND P0, PT, R8, UR5, PT ;  /* 0x0000000508007c0c */ /* 0x000fda000bf06270 */
[----:B-1----:R-:W-:Y:S05]  /*0270*/  @!P0 BRA `(.L_x_5) ;  /* 0xfffffffc00ec8947 */ /* 0x002fea000383ffff */
[----:B------:R-:W-:Y:S05]  /*0280*/  EXIT ;  /* 0x000000000000794d */ /* 0x000fea0003800000 */
.L_x_4:
[----:B------:R-:W0:Y:S01]  /*0290*/  LDC.64 R6, c[0x0][0x3d8] ;  /* 0x0000f600ff067b82 */ /* 0x000e220000000a00 */
[----:B------:R-:W-:Y:S01]  /*02a0*/  I2FP.F32.S32 R11, UR9 ;  /* 0x00000009000b7c45 */ /* 0x000fe20008201400 */
[----:B------:R-:W-:Y:S01]  /*02b0*/  ULOP3.LUT UR8, UR10, 0x3, URZ, 0xc0, !UPT ;  /* 0x000000030a087892 */ /* 0x000fe2000f8ec0ff */
[----:B------:R-:W-:Y:S01]  /*02c0*/  I2FP.F32.S32 R9, UR4 ;  /* 0x0000000400097c45 */ /* 0x000fe20008201400 */
[----:B------:R-:W-:Y:S01]  /*02d0*/  ULOP3.LUT UR7, UR10, 0x7ffffffc, URZ, 0xc0, !UPT ;  /* 0x7ffffffc0a077892 */ /* 0x000fe2000f8ec0ff */
[----:B0-----:R-:W-:Y:S01]  /*02e0*/  FADD R6, R7, -R6 ;  /* 0x8000000607067221 */ /* 0x001fe20000000000 */
[----:B------:R-:W-:-:S10]  /*02f0*/  I2FP.F32.S32 R7, UR10 ;  /* 0x0000000a00077c45 */ /* 0x000fd40008201400 */
.L_x_19:
[----:B------:R-:W0:Y:S08]  /*0300*/  LDC.64 R2, c[0x0][0x390] ;  /* 0x0000e400ff027b82 */ /* 0x000e300000000a00 */
[----:B------:R-:W1:Y:S01]  /*0310*/  LDC.64 R12, c[0x0][0x388] ;  /* 0x0000e200ff0c7b82 */ /* 0x000e620000000a00 */
[----:B0-----:R-:W-:-:S05]  /*0320*/  IMAD.WIDE R2, R8, 0x4, R2 ;  /* 0x0000000408027825 */ /* 0x001fca00078e0202 */
[----:B------:R-:W2:Y:S01]  /*0330*/  LDG.E R0, desc[UR12][R2.64] ;  /* 0x0000000c02007981 */ /* 0x000ea2000c1e1900 */
[----:B-1----:R-:W-:-:S05]  /*0340*/  IMAD.WIDE R12, R8, 0x4, R12 ;  /* 0x00000004080c7825 */ /* 0x002fca00078e020c */
[----:B------:R-:W2:Y:S01]  /*0350*/  LDG.E R5, desc[UR12][R12.64] ;  /* 0x0000000c0c057981 */ /* 0x000ea2000c1e1900 */
[----:B------:R-:W0:Y:S01]  /*0360*/  MUFU.RCP R4, R7 ;  /* 0x0000000700047308 */ /* 0x000e220000001000 */
[----:B------:R-:W-:Y:S01]  /*0370*/  BSSY.RECONVERGENT B0, `(.L_x_6) ;  /* 0x000000d000007945 */ /* 0x000fe20003800200 */
[----:B0-----:R-:W-:-:S04]  /*0380*/  FFMA R15, -R7, R4, 1 ;  /* 0x3f800000070f7423 */ /* 0x001fc80000000104 */
[----:B------:R-:W-:Y:S01]  /*0390*/  FFMA R15, R4, R15, R4 ;  /* 0x0000000f040f7223 */ /* 0x000fe20000000004 */
[----:B--2---:R-:W-:-:S04]  /*03a0*/  FADD R0, R0, -R5 ;  /* 0x8000000500007221 */ /* 0x004fc80000000000 */
[----:B------:R-:W0:Y:S01]  /*03b0*/  FCHK P0, R0, R7 ;  /* 0x0000000700007302 */ /* 0x000e220000000000 */
[----:B------:R-:W-:-:S04]  /*03c0*/  FFMA R4, R0, R15, RZ ;  /* 0x0000000f00047223 */ /* 0x000fc800000000ff */
[----:B------:R-:W-:-:S04]  /*03d0*/  FFMA R10, -R7, R4, R0 ;  /* 0x00000004070a7223 */ /* 0x000fc80000000100 */
[----:B------:R-:W-:Y:S01]  /*03e0*/  FFMA R4, R15, R10, R4 ;  /* 0x0000000a0f047223 */ /* 0x000fe20000000004 */
[----:B0-----:R-:W-:Y:S06]  /*03f0*/  @!P0 BRA `(.L_x_7) ;  /* 0x0000000000108947 */ /* 0x001fec0003800000 */
[----:B------:R-:W-:Y:S01]  /*0400*/  IMAD.MOV.U32 R3, RZ, RZ, R7 ;  /* 0x000000ffff037224 */ /* 0x000fe200078e0007 */
[----:B------:R-:W-:-:S07]  /*0410*/  MOV R2, 0x430 ;  /* 0x0000043000027802 */ /* 0x000fce0000000f00 */
[----:B------:R-:W-:Y:S05]  /*0420*/  CALL.REL.NOINC `($__internal_0_$__cuda_sm3x_div_rn_noftz_f32_slowpath) ;  /* 0x0000000800887944 */ /* 0x000fea0003c00000 */
[----:B------:R-:W-:-:S07]  /*0430*/  MOV R4, R0 ;  /* 0x0000000000047202 */ /* 0x000fce0000000f00 */
.L_x_7:
[----:B------:R-:W-:Y:S05]  /*0440*/  BSYNC.RECONVERGENT B0 ;  /* 0x0000000000007941 */ /* 0x000fea0003800200 */
.L_x_6:
[----:B------:R-:W0:Y:S08]  /*0450*/  LDC.64 R2, c[0x0][0x3a0] ;  /* 0x0000e800ff027b82 */ /* 0x000e300000000a00 */
[----:B------:R-:W1:Y:S01]  /*0460*/  LDC.64 R14, c[0x0][0x398] ;  /* 0x0000e600ff0e7b82 */ /* 0x000e620000000a00 */
[----:B0-----:R-:W-:-:S06]  /*0470*/  IMAD.WIDE R2, R8, 0x4, R2 ;  /* 0x0000000408027825 */ /* 0x001fcc00078e0202 */
        /* <DEDUP_REMOVED lines=17> */
.L_x_9:
[----:B------:R-:W-:Y:S05]  /*0590*/  BSYNC.RECONVERGENT B0 ;  /* 0x0000000000007941 */ /* 0x000fea0003800200 */
.L_x_8:
        /* <DEDUP_REMOVED lines=20> */
.L_x_11:
[----:B------:R-:W-:Y:S05]  /*06e0*/  BSYNC.RECONVERGENT B0 ;  /* 0x0000000000007941 */ /* 0x000fea0003800200 */
.L_x_10:
[----:B------:R-:W-:Y:S01]  /*06f0*/  FMUL R14, R13, R4 ;  /* 0x000000040d0e7220 */ /* 0x000fe20000400000 */
[----:B------:R-:W-:Y:S02]  /*0700*/  HFMA2 R17, -RZ, RZ, 0, 0 ;  /* 0x00000000ff117431 */ /* 0x000fe400000001ff */
[----:B------:R-:W-:Y:S02]  /*0710*/  IMAD.MOV.U32 R19, RZ, RZ, RZ ;  /* 0x000000ffff137224 */ /* 0x000fe400078e00ff */
[----:B------:R-:W-:-:S07]  /*0720*/  FMUL R14, R14, R15 ;  /* 0x0000000f0e0e7220 */ /* 0x000fce0000400000 */
.L_x_18:
[----:B------:R-:W0:Y:S01]  /*0730*/  LDC.64 R2, c[0x0][0x3d0] ;  /* 0x0000f400ff027b82 */ /* 0x000e220000000a00 */
[----:B------:R-:W-:Y:S01]  /*0740*/  I2FP.F32.U32 R0, R17 ;  /* 0x0000001100007245 */ /* 0x000fe20000201000 */
[----:B------:R-:W-:Y:S01]  /*0750*/  VIADD R17, R17, 0x1 ;  /* 0x0000000111117836 */ /* 0x000fe20000000000 */
[----:B------:R-:W-:Y:S03]  /*0760*/  BSSY.RECONVERGENT B0, `(.L_x_12) ;  /* 0x0000012000007945 */ /* 0x000fe60003800200 */
[----:B------:R-:W-:-:S04]  /*0770*/  FADD R21, R0, 0.5 ;  /* 0x3f00000000157421 */ /* 0x000fc80000000000 */
[----:B------:R-:W-:-:S04]  /*0780*/  FFMA R21, R21, R15, R12 ;  /* 0x0000000f15157223 */ /* 0x000fc8000000000c */
[----:B------:R-:W-:Y:S01]  /*0790*/  FMUL R0, R6, R21 ;  /* 0x0000001506007220 */ /* 0x000fe20000400000 */
[----:B0-----:R-:W0:Y:S01]  /*07a0*/  MUFU.RCP R16, R3 ;  /* 0x0000000300107308 */ /* 0x001e220000001000 */
[----:B------:R-:W-:-:S07]  /*07b0*/  ISETP.NE.AND P2, PT, R17, R2, PT ;  /* 0x000000021100720c */ /* 0x000fce0003f45270 */
[----:B------:R-:W1:Y:S01]  /*07c0*/  FCHK P0, R0, R3 ;  /* 0x0000000300007302 */ /* 0x000e620000000000 */
[----:B0-----:R-:W-:-:S04]  /*07d0*/  FFMA R23, R16, -R3, 1 ;  /* 0x3f80000010177423 */ /* 0x001fc80000000803 */
[----:B------:R-:W-:-:S04]  /*07e0*/  FFMA R23, R16, R23, R16 ;  /* 0x0000001710177223 */ /* 0x000fc80000000010 */
[----:B------:R-:W-:-:S04]  /*07f0*/  FFMA R16, R0, R23, RZ ;  /* 0x0000001700107223 */ /* 0x000fc800000000ff */
[----:B------:R-:W-:-:S04]  /*0800*/  FFMA R2, R16, -R3, R0 ;  /* 0x8000000310027223 */ /* 0x000fc80000000000 */
[----:B------:R-:W-:Y:S01]  /*0810*/  FFMA R2, R23, R2, R16 ;  /* 0x0000000217027223 */ /* 0x000fe20000000010 */
[----:B-1----:R-:W-:Y:S06]  /*0820*/  @!P0 BRA `(.L_x_13) ;  /* 0x0000000000148947 */ /* 0x002fec0003800000 */
[----:B------:R-:W0:Y:S01]  /*0830*/  LDCU UR4, c[0x0][0x3d4] ;  /* 0x00007a80ff0477ac */ /* 0x000e220008000800 */
[----:B------:R-:W-:Y:S02]  /*0840*/  MOV R2, 0x870 ;  /* 0x0000087000027802 */ /* 0x000fe40000000f00 */
[----:B0-----:R-:W-:-:S07]  /*0850*/  MOV R3, UR4 ;  /* 0x0000000400037c02 */ /* 0x001fce0008000f00 */
[----:B------:R-:W-:Y:S05]  /*0860*/  CALL.REL.NOINC `($__internal_0_$__cuda_sm3x_div_rn_noftz_f32_slowpath) ;  /* 0x0000000400787944 */ /* 0x000fea0003c00000 */
[----:B------:R-:W-:-:S07]  /*0870*/  IMAD.MOV.U32 R2, RZ, RZ, R0 ;  /* 0x000000ffff027224 */ /* 0x000fce00078e0000 */
.L_x_13:
[----:B------:R-:W-:Y:S05]  /*0880*/  BSYNC.RECONVERGENT B0 ;  /* 0x0000000000007941 */ /* 0x000fea0003800200 */
.L_x_12:
[----:B------:R-:W0:Y:S01]  /*0890*/  LDCU UR4, c[0x0][0x3d8] ;  /* 0x00007b00ff0477ac */ /* 0x000e220008000800 */
[C---:B------:R-:W-:Y:S01]  /*08a0*/  FSETP.GT.AND P0, PT, R21.reuse, RZ, PT ;  /* 0x000000ff1500720b */ /* 0x040fe20003f04000 */
[----:B------:R-:W1:Y:S01]  /*08b0*/  LDCU UR5, c[0x0][0x3d4] ;  /* 0x00007a80ff0577ac */ /* 0x000e620008000800 */
[----:B0-----:R-:W-:Y:S01]  /*08c0*/  FADD R2, R2, UR4 ;  /* 0x0000000402027e21 */ /* 0x001fe20008000000 */
[----:B------:R-:W-:Y:S01]  /*08d0*/  UMOV UR4, URZ ;  /* 0x000000ff00047c82 */ /* 0x000fe20008000000 */
[----:B-1----:R-:W-:Y:S02]  /*08e0*/  FSETP.LT.AND P0, PT, R21, UR5, P0 ;  /* 0x0000000515007c0b */ /* 0x002fe40008701000 */
[----:B------:R-:W-:-:S11]  /*08f0*/  FMUL R0, R2, R2 ;  /* 0x0000000202007220 */ /* 0x000fd60000400000 */
.L_x_17:
[----:B------:R-:W0:Y:S01]  /*0900*/  LDCU.64 UR10, c[0x0][0x3c8] ;  /* 0x00007900ff0a77ac */ /* 0x000e220008000a00 */
[----:B------:R-:W-:Y:S01]  /*0910*/  I2FP.F32.U32 R2, UR4 ;  /* 0x0000000400027c45 */ /* 0x000fe20008201000 */
[----:B------:R-:W-:-:S04]  /*0920*/  UIADD3 UR4, UPT, UPT, UR4, 0x1, URZ ;  /* 0x0000000104047890 */ /* 0x000fc8000fffe0ff */
[----:B------:R-:W-:Y:S01]  /*0930*/  FADD R3, R2, 0.5 ;  /* 0x3f00000002037421 */ /* 0x000fe20000000000 */
[----:B------:R-:W-:-:S03]  /*0940*/  UMOV UR5, URZ ;  /* 0x000000ff00057c82 */ /* 0x000fc60008000000 */
[----:B------:R-:W-:-:S04]  /*0950*/  FFMA R3, R3, R13, R10 ;  /* 0x0000000d03037223 */ /* 0x000fc8000000000a */
[----:B------:R-:W-:Y:S01]  /*0960*/  FMUL R2, R3, R3 ;  /* 0x0000000303027220 */ /* 0x000fe20000400000 */
[----:B0-----:R-:W-:Y:S02]  /*0970*/  UISETP.GE.U32.AND UP1, UPT, UR10, 0x4, UPT ;  /* 0x000000040a00788c */ /* 0x001fe4000bf26070 */
[----:B------:R-:W-:-:S07]  /*0980*/  UISETP.NE.AND UP0, UPT, UR4, UR11, UPT ;  /* 0x0000000b0400728c */ /* 0x000fce000bf05270 */
[----:B------:R-:W-:Y:S05]  /*0990*/  BRA.U !UP1, `(.L_x_14) ;  /* 0x0000000109907547 */ /* 0x000fea000b800000 */
[----:B------:R-:W-:-:S05]  /*09a0*/  UMOV UR5, URZ ;  /* 0x000000ff00057c82 */ /* 0x000fca0008000000 */
.L_x_15:
[----:B------:R-:W-:Y:S02]  /*09b0*/  UIADD3 UR9, UPT, UPT, UR5, 0x1, URZ ;  /* 0x0000000105097890 */ /* 0x000fe4000fffe0ff */
[----:B------:R-:W-:Y:S01]  /*09c0*/  I2FP.F32.U32 R3, UR5 ;  /* 0x0000000500037c45 */ /* 0x000fe20008201000 */
[----:B------:R-:W-:Y:S02]  /*09d0*/  UIADD3 UR10, UPT, UPT, UR5, 0x2, URZ ;  /* 0x00000002050a7890 */ /* 0x000fe4000fffe0ff */
[----:B------:R-:W-:Y:S01]  /*09e0*/  UIADD3 UR11, UPT, UPT, UR5, 0x3, URZ ;  /* 0x00000003050b7890 */ /* 0x000fe2000fffe0ff */
[----:B------:R-:W-:Y:S01]  /*09f0*/  I2FP.F32.U32 R18, UR9 ;  /* 0x0000000900127c45 */ /* 0x000fe20008201000 */
[----:B------:R-:W-:Y:S02]  /*0a00*/  FADD R16, R3, 0.5 ;  /* 0x3f00000003107421 */ /* 0x000fe40000000000 */
[----:B------:R-:W-:Y:S01]  /*0a10*/  I2FP.F32.U32 R20, UR10 ;  /* 0x0000000a00147c45 */ /* 0x000fe20008201000 */
[----:B------:R-:W-:Y:S01]  /*0a20*/  UIADD3 UR5, UPT, UPT, UR5, 0x4, URZ ;  /* 0x0000000405057890 */ /* 0x000fe2000fffe0ff */
[-CC-:B------:R-:W-:Y:S01]  /*0a30*/  FFMA R3, R16, R4.reuse, R5.reuse ;  /* 0x0000000410037223 */ /* 0x180fe20000000005 */
[----:B------:R-:W-:Y:S01]  /*0a40*/  FADD R18, R18, 0.5 ;  /* 0x3f00000012127421 */ /* 0x000fe20000000000 */
[----:B------:R-:W-:Y:S01]  /*0a50*/  I2FP.F32.U32 R16, UR11 ;  /* 0x0000000b00107c45 */ /* 0x000fe20008201000 */
[----:B------:R-:W-:Y:S01]  /*0a60*/  FADD R20, R20, 0.5 ;  /* 0x3f00000014147421 */ /* 0x000fe20000000000 */
[--C-:B------:R-:W-:Y:S01]  /*0a70*/  FFMA R3, R3, R3, R2.reuse ;  /* 0x0000000303037223 */ /* 0x100fe20000000002 */
[-CC-:B------:R-:W-:Y:S01]  /*0a80*/  FFMA R21, R18, R4.reuse, R5.reuse ;  /* 0x0000000412157223 */ /* 0x180fe20000000005 */
[----:B------:R-:W-:Y:S01]  /*0a90*/  UISETP.NE.AND UP1, UPT, UR5, UR7, UPT ;  /* 0x000000070500728c */ /* 0x000fe2000bf25270 */
[----:B------:R-:W-:Y:S01]  /*0aa0*/  FADD R16, R16, 0.5 ;  /* 0x3f00000010107421 */ /* 0x000fe20000000000 */
[--C-:B------:R-:W-:Y:S01]  /*0ab0*/  FFMA R23, R20, R4, R5.reuse ;  /* 0x0000000414177223 */ /* 0x100fe20000000005 */
[--C-:B------:R-:W-:Y:S01]  /*0ac0*/  FFMA R21, R21, R21, R2.reuse ;  /* 0x0000001515157223 */ /* 0x100fe20000000002 */
[----:B------:R-:W-:Y:S01]  /*0ad0*/  FSET.BF.LT.AND R3, R3, R0, PT ;  /* 0x000000000303720a */ /* 0x000fe20003801000 */
[----:B------:R-:W-:Y:S01]  /*0ae0*/  FFMA R25, R16, R4, R5 ;  /* 0x0000000410197223 */ /* 0x000fe20000000005 */
[----:B------:R-:W-:-:S02]  /*0af0*/  FFMA R23, R23, R23, R2 ;  /* 0x0000001717177223 */ /* 0x000fc40000000002 */
[----:B------:R-:W-:Y:S01]  /*0b00*/  FSEL R3, R3, RZ, P0 ;  /* 0x000000ff03037208 */ /* 0x000fe20000000000 */
[----:B------:R-:W-:Y:S01]  /*0b10*/  FFMA R25, R25, R25, R2 ;  /* 0x0000001919197223 */ /* 0x000fe20000000002 */
[-C--:B------:R-:W-:Y:S02]  /*0b20*/  FSET.BF.LT.AND R21, R21, R0.reuse, PT ;  /* 0x000000001515720a */ /* 0x080fe40003801000 */
[-C--:B------:R-:W-:Y:S01]  /*0b30*/  FSET.BF.LT.AND R23, R23, R0.reuse, PT ;  /* 0x000000001717720a */ /* 0x080fe20003801000 */
[C---:B------:R-:W-:Y:S01]  /*0b40*/  FFMA R3, R14.reuse, R3, R19 ;  /* 0x000000030e037223 */ /* 0x040fe20000000013 */
[----:B------:R-:W-:Y:S02]  /*0b50*/  FSEL R21, R21, RZ, P0 ;  /* 0x000000ff15157208 */ /* 0x000fe40000000000 */
[----:B------:R-:W-:Y:S02]  /*0b60*/  FSET.BF.LT.AND R25, R25, R0, PT ;  /* 0x000000001919720a */ /* 0x000fe40003801000 */
[----:B------:R-:W-:Y:S01]  /*0b70*/  FSEL R16, R23, RZ, P0 ;  /* 0x000000ff17107208 */ /* 0x000fe20000000000 */
[----:B------:R-:W-:Y:S01]  /*0b80*/  FFMA R3, R14, R21, R3 ;  /* 0x000000150e037223 */ /* 0x000fe20000000003 */
[----:B------:R-:W-:-:S03]  /*0b90*/  FSEL R18, R25, RZ, P0 ;  /* 0x000000ff19127208 */ /* 0x000fc60000000000 */
[----:B------:R-:W-:-:S04]  /*0ba0*/  FFMA R3, R14, R16, R3 ;  /* 0x000000100e037223 */ /* 0x000fc80000000003 */
[----:B------:R-:W-:Y:S01]  /*0bb0*/  FFMA R19, R14, R18, R3 ;  /* 0x000000120e137223 */ /* 0x000fe20000000003 */
[----:B------:R-:W-:Y:S06]  /*0bc0*/  BRA.U UP1, `(.L_x_15) ;  /* 0xfffffffd01787547 */ /* 0x000fec000b83ffff */
[----:B------:R-:W-:-:S05]  /*0bd0*/  UMOV UR5, UR7 ;  /* 0x0000000700057c82 */ /* 0x000fca0008000000 */
.L_x_14:
[----:B------:R-:W-:-:S09]  /*0be0*/  UISETP.NE.AND UP1, UPT, UR8, URZ, UPT ;  /* 0x000000ff0800728c */ /* 0x000fd2000bf25270 */
[----:B------:R-:W-:Y:S05]  /*0bf0*/  BRA.U !UP1, `(.L_x_16) ;  /* 0x00000001096c7547 */ /* 0x000fea000b800000 */
[----:B------:R-:W-:Y:S01]  /*0c00*/  I2FP.F32.U32 R3, UR5 ;  /* 0x0000000500037c45 */ /* 0x000fe20008201000 */
[----:B------:R-:W-:-:S04]  /*0c10*/  UISETP.NE.AND UP1, UPT, UR8, 0x1, UPT ;  /* 0x000000010800788c */ /* 0x000fc8000bf25270 */
[----:B------:R-:W-:-:S04]  /*0c20*/  FADD R16, R3, 0.5 ;  /* 0x3f00000003107421 */ /* 0x000fc80000000000 */
[----:B------:R-:W-:-:S04]  /*0c30*/  FFMA R3, R16, R4, R5 ;  /* 0x0000000410037223 */ /* 0x000fc80000000005 */
[----:B------:R-:W-:-:S05]  /*0c40*/  FFMA R3, R3, R3, R2 ;  /* 0x0000000303037223 */ /* 0x000fca0000000002 */
[----:B------:R-:W-:-:S04]  /*0c50*/  FSET.BF.LT.AND R3, R3, R0, PT ;  /* 0x000000000303720a */ /* 0x000fc80003801000 */
[----:B------:R-:W-:-:S05]  /*0c60*/  FSEL R3, R3, RZ, P0 ;  /* 0x000000ff03037208 */ /* 0x000fca0000000000 */
[----:B------:R-:W-:Y:S01]  /*0c70*/  FFMA R19, R14, R3, R19 ;  /* 0x000000030e137223 */ /* 0x000fe20000000013 */
[----:B------:R-:W-:Y:S06]  /*0c80*/  BRA.U !UP1, `(.L_x_16) ;  /* 0x0000000109487547 */ /* 0x000fec000b800000 */
[----:B------:R-:W-:Y:S02]  /*0c90*/  UIADD3 UR9, UPT, UPT, UR5, 0x1, URZ ;  /* 0x0000000105097890 */ /* 0x000fe4000fffe0ff */
[----:B------:R-:W-:-:S04]  /*0ca0*/  UISETP.NE.AND UP1, UPT, UR8, 0x2, UPT ;  /* 0x000000020800788c */ /* 0x000fc8000bf25270 */
[----:B------:R-:W-:-:S05]  /*0cb0*/  I2FP.F32.U32 R3, UR9 ;  /* 0x0000000900037c45 */ /* 0x000fca0008201000 */
[----:B------:R-:W-:-:S04]  /*0cc0*/  FADD R16, R3, 0.5 ;  /* 0x3f00000003107421 */ /* 0x000fc80000000000 */
[----:B------:R-:W-:-:S04]  /*0cd0*/  FFMA R3, R16, R4, R5 ;  /* 0x0000000410037223 */ /* 0x000fc80000000005 */
[----:B------:R-:W-:-:S05]  /*0ce0*/  FFMA R3, R3, R3, R2 ;  /* 0x0000000303037223 */ /* 0x000fca0000000002 */
[----:B------:R-:W-:-:S04]  /*0cf0*/  FSET.BF.LT.AND R3, R3, R0, PT ;  /* 0x000000000303720a */ /* 0x000fc80003801000 */
[----:B------:R-:W-:-:S05]  /*0d00*/  FSEL R3, R3, RZ, P0 ;  /* 0x000000ff03037208 */ /* 0x000fca0000000000 */
[----:B------:R-:W-:Y:S01]  /*0d10*/  FFMA R19, R14, R3, R19 ;  /* 0x000000030e137223 */ /* 0x000fe20000000013 */
[----:B------:R-:W-:Y:S06]  /*0d20*/  BRA.U !UP1, `(.L_x_16) ;  /* 0x0000000109207547 */ /* 0x000fec000b800000 */
[----:B------:R-:W-:-:S06]  /*0d30*/  UIADD3 UR5, UPT, UPT, UR5, 0x2, URZ ;  /* 0x0000000205057890 */ /* 0x000fcc000fffe0ff */
[----:B------:R-:W-:-:S05]  /*0d40*/  I2FP.F32.U32 R3, UR5 ;  /* 0x0000000500037c45 */ /* 0x000fca0008201000 */
[----:B------:R-:W-:-:S04]  /*0d50*/  FADD R16, R3, 0.5 ;  /* 0x3f00000003107421 */ /* 0x000fc80000000000 */
[----:B------:R-:W-:-:S04]  /*0d60*/  FFMA R3, R16, R4, R5 ;  /* 0x0000000410037223 */ /* 0x000fc80000000005 */
[----:B------:R-:W-:-:S05]  /*0d70*/  FFMA R3, R3, R3, R2 ;  /* 0x0000000303037223 */ /* 0x000fca0000000002 */
[----:B------:R-:W-:-:S04]  /*0d80*/  FSET.BF.LT.AND R3, R3, R0, PT ;  /* 0x000000000303720a */ /* 0x000fc80003801000 */
[----:B------:R-:W-:-:S05]  /*0d90*/  FSEL R3, R3, RZ, P0 ;  /* 0x000000ff03037208 */ /* 0x000fca0000000000 */
[----:B------:R-:W-:-:S07]  /*0da0*/  FFMA R19, R14, R3, R19 ;  /* 0x000000030e137223 */ /* 0x000fce0000000013 */
.L_x_16:
[----:B------:R-:W-:Y:S05]  /*0db0*/  BRA.U UP0, `(.L_x_17) ;  /* 0xfffffff900d07547 */ /* 0x000fea000b83ffff */
[----:B------:R-:W-:Y:S05]  /*0dc0*/  @P2 BRA `(.L_x_18) ;  /* 0xfffffff800582947 */ /* 0x000fea000383ffff */
[----:B------:R-:W0:Y:S01]  /*0dd0*/  LDC.64 R2, c[0x0][0x380] ;  /* 0x0000e000ff027b82 */ /* 0x000e220000000a00 */
[----:B------:R-:W1:Y:S01]  /*0de0*/  LDCU UR4, c[0x0][0x3c4] ;  /* 0x00007880ff0477ac */ /* 0x000e620008000800 */
[C---:B0-----:R-:W-:Y:S01]  /*0df0*/  IMAD.WIDE R2, R8.reuse, 0x4, R2 ;  /* 0x0000000408027825 */ /* 0x041fe200078e0202 */
[----:B------:R-:W-:-:S04]  /*0e00*/  IADD3 R8, PT, PT, R8, UR6, RZ ;  /* 0x0000000608087c10 */ /* 0x000fc8000fffe0ff */
[----:B------:R0:W-:Y:S01]  /*0e10*/  STG.E desc[UR12][R2.64], R19 ;  /* 0x0000001302007986 */ /* 0x0001e2000c10190c */
[----:B-1----:R-:W-:-:S13]  /*0e20*/  ISETP.GE.AND P0, PT, R8, UR4, PT ;  /* 0x0000000408007c0c */ /* 0x002fda000bf06270 */
[----:B0-----:R-:W-:Y:S05]  /*0e30*/  @!P0 BRA `(.L_x_19) ;  /* 0xfffffff400308947 */ /* 0x001fea000383ffff */
[----:B------:R-:W-:Y:S05]  /*0e40*/  EXIT ;  /* 0x000000000000794d */ /* 0x000fea0003800000 */
        .weak           $__internal_0_$__cuda_sm3x_div_rn_noftz_f32_slowpath
        .type           $__internal_0_$__cuda_sm3x_div_rn_noftz_f32_slowpath,@function
        .size           $__internal_0_$__cuda_sm3x_div_rn_noftz_f32_slowpath,(.L_x_32 - $__internal_0_$__cuda_sm3x_div_rn_noftz_f32_slowpath)
$__internal_0_$__cuda_sm3x_div_rn_noftz_f32_slowpath:
[----:B------:R-:W-:Y:S01]  /*0e50*/  SHF.R.U32.HI R16, RZ, 0x17, R3 ;  /* 0x00000017ff107819 */ /* 0x000fe20000011603 */
[----:B------:R-:W-:Y:S01]  /*0e60*/  BSSY.RECONVERGENT B1, `(.L_x_20) ;  /* 0x0000062000017945 */ /* 0x000fe20003800200 */
[----:B------:R-:W-:Y:S02]  /*0e70*/  SHF.R.U32.HI R18, RZ, 0x17, R0 ;  /* 0x00000017ff127819 */ /* 0x000fe40000011600 */
[----:B------:R-:W-:Y:S02]  /*0e80*/  LOP3.LUT R16, R16, 0xff, RZ, 0xc0, !PT ;  /* 0x000000ff10107812 */ /* 0x000fe400078ec0ff */
[----:B------:R-:W-:-:S03]  /*0e90*/  LOP3.LUT R24, R18, 0xff, RZ, 0xc0, !PT ;  /* 0x000000ff12187812 */ /* 0x000fc600078ec0ff */
[----:B------:R-:W-:Y:S01]  /*0ea0*/  VIADD R22, R16, 0xffffffff ;  /* 0xffffffff10167836 */ /* 0x000fe20000000000 */
[----:B------:R-:W-:-:S04]  /*0eb0*/  IADD3 R20, PT, PT, R24, -0x1, RZ ;  /* 0xffffffff18147810 */ /* 0x000fc80007ffe0ff */
[----:B------:R-:W-:-:S04]  /*0ec0*/  ISETP.GT.U32.AND P0, PT, R22, 0xfd, PT ;  /* 0x000000fd1600780c */ /* 0x000fc80003f04070 */
[----:B------:R-:W-:-:S13]  /*0ed0*/  ISETP.GT.U32.OR P0, PT, R20, 0xfd, P0 ;  /* 0x000000fd1400780c */ /* 0x000fda0000704470 */
[----:B------:R-:W-:Y:S01]  /*0ee0*/  @!P0 IMAD.MOV.U32 R18, RZ, RZ, RZ ;  /* 0x000000ffff128224 */ /* 0x000fe200078e00ff */
[----:B------:R-:W-:Y:S06]  /*0ef0*/  @!P0 BRA `(.L_x_21) ;  /* 0x00000000005c8947 */ /* 0x000fec0003800000 */
[----:B------:R-:W-:Y:S02]  /*0f00*/  FSETP.GTU.FTZ.AND P0, PT, |R0|, +INF , PT ;  /* 0x7f8000000000780b */ /* 0x000fe40003f1c200 */
[----:B------:R-:W-:-:S04]  /*0f10*/  FSETP.GTU.FTZ.AND P1, PT, |R3|, +INF , PT ;  /* 0x7f8000000300780b */ /* 0x000fc80003f3c200 */
[----:B------:R-:W-:-:S13]  /*0f20*/  PLOP3.LUT P0, PT, P0, P1, PT, 0xf8, 0x8f ;  /* 0x00000000008f781c */ /* 0x000fda0000703f70 */
[----:B------:R-:W-:Y:S05]  /*0f30*/  @P0 BRA `(.L_x_22) ;  /* 0x00000004004c0947 */ /* 0x000fea0003800000 */
[----:B------:R-:W-:-:S13]  /*0f40*/  LOP3.LUT P0, RZ, R3, 0x7fffffff, R0, 0xc8, !PT ;  /* 0x7fffffff03ff7812 */ /* 0x000fda000780c800 */
[----:B------:R-:W-:Y:S05]  /*0f50*/  @!P0 BRA `(.L_x_23) ;  /* 0x00000004003c8947 */ /* 0x000fea0003800000 */
[C---:B------:R-:W-:Y:S02]  /*0f60*/  FSETP.NEU.FTZ.AND P3, PT, |R0|.reuse, +INF , PT ;  /* 0x7f8000000000780b */ /* 0x040fe40003f7d200 */
[----:B------:R-:W-:Y:S02]  /*0f70*/  FSETP.NEU.FTZ.AND P1, PT, |R3|, +INF , PT ;  /* 0x7f8000000300780b */ /* 0x000fe40003f3d200 */
[----:B------:R-:W-:-:S11]  /*0f80*/  FSETP.NEU.FTZ.AND P0, PT, |R0|, +INF , PT ;  /* 0x7f8000000000780b */ /* 0x000fd60003f1d200 */
[----:B------:R-:W-:Y:S05]  /*0f90*/  @!P1 BRA !P3, `(.L_x_23) ;  /* 0x00000004002c9947 */ /* 0x000fea0005800000 */
[----:B------:R-:W-:-:S04]  /*0fa0*/  LOP3.LUT P3, RZ, R0, 0x7fffffff, RZ, 0xc0, !PT ;  /* 0x7fffffff00ff7812 */ /* 0x000fc8000786c0ff */
[----:B------:R-:W-:-:S13]  /*0fb0*/  PLOP3.LUT P1, PT, P1, P3, PT, 0x2f, 0xf2 ;  /* 0x0000000000f2781c */ /* 0x000fda0000f26577 */
[----:B------:R-:W-:Y:S05]  /*0fc0*/  @P1 BRA `(.L_x_24) ;  /* 0x0000000400181947 */ /* 0x000fea0003800000 */
[----:B------:R-:W-:-:S04]  /*0fd0*/  LOP3.LUT P1, RZ, R3, 0x7fffffff, RZ, 0xc0, !PT ;  /* 0x7fffffff03ff7812 */ /* 0x000fc8000782c0ff */
[----:B------:R-:W-:-:S13]  /*0fe0*/  PLOP3.LUT P0, PT, P0, P1, PT, 0x2f, 0xf2 ;  /* 0x0000000000f2781c */ /* 0x000fda0000702577 */
[----:B------:R-:W-:Y:S05]  /*0ff0*/  @P0 BRA `(.L_x_25) ;  /* 0x0000000400000947 */ /* 0x000fea0003800000 */
[----:B------:R-:W-:Y:S02]  /*1000*/  ISETP.GE.AND P0, PT, R20, RZ, PT ;  /* 0x000000ff1400720c */ /* 0x000fe40003f06270 */
[----:B------:R-:W-:-:S11]  /*1010*/  ISETP.GE.AND P1, PT, R22, RZ, PT ;  /* 0x000000ff1600720c */ /* 0x000fd60003f26270 */
[----:B------:R-:W-:Y:S01]  /*1020*/  @P0 MOV R18, RZ ;  /* 0x000000ff00120202 */ /* 0x000fe20000000f00 */
[----:B------:R-:W-:Y:S02]  /*1030*/  @!P0 IMAD.MOV.U32 R18, RZ, RZ, -0x40 ;  /* 0xffffffc0ff128424 */ /* 0x000fe400078e00ff */
[----:B------:R-:W-:Y:S01]  /*1040*/  @!P0 FFMA R0, R0, 1.84467440737095516160e+19, RZ ;  /* 0x5f80000000008823 */ /* 0x000fe200000000ff */
[----:B------:R-:W-:Y:S02]  /*1050*/  @!P1 FFMA R3, R3, 1.84467440737095516160e+19, RZ ;  /* 0x5f80000003039823 */ /* 0x000fe400000000ff */
[----:B------:R-:W-:-:S07]  /*1060*/  @!P1 IADD3 R18, PT, PT, R18, 0x40, RZ ;  /* 0x0000004012129810 */ /* 0x000fce0007ffe0ff */
.L_x_21:
[----:B------:R-:W-:Y:S01]  /*1070*/  LEA R20, R16, 0xc0800000, 0x17 ;  /* 0xc080000010147811 */ /* 0x000fe200078eb8ff */
[----:B------:R-:W-:Y:S04]  /*1080*/  BSSY.RECONVERGENT B2, `(.L_x_26) ;  /* 0x0000036000027945 */ /* 0x000fe80003800200 */
[----:B------:R-:W-:Y:S01]  /*1090*/  IMAD.IADD R22, R3, 0x1, -R20 ;  /* 0x0000000103167824 */ /* 0x000fe200078e0a14 */
[----:B------:R-:W-:-:S03]  /*10a0*/  IADD3 R3, PT, PT, R24, -0x7f, RZ ;  /* 0xffffff8118037810 */ /* 0x000fc60007ffe0ff */
[----:B------:R-:W0:Y:S01]  /*10b0*/  MUFU.RCP R23, R22 ;  /* 0x0000001600177308 */ /* 0x000e220000001000 */
[----:B------:R-:W-:Y:S01]  /*10c0*/  FADD.FTZ R25, -R22, -RZ ;  /* 0x800000ff16197221 */ /* 0x000fe20000010100 */
[C---:B------:R-:W-:Y:S01]  /*10d0*/  IMAD R0, R3.reuse, -0x800000, R0 ;  /* 0xff80000003007824 */ /* 0x040fe200078e0200 */
[----:B------:R-:W-:-:S05]  /*10e0*/  IADD3 R27, PT, PT, R3, 0x7f, -R16 ;  /* 0x0000007f031b7810 */ /* 0x000fca0007ffe810 */
[----:B------:R-:W-:Y:S02]  /*10f0*/  IMAD.IADD R27, R27, 0x1, R18 ;  /* 0x000000011b1b7824 */ /* 0x000fe400078e0212 */
[----:B0-----:R-:W-:-:S04]  /*1100*/  FFMA R20, R23, R25, 1 ;  /* 0x3f80000017147423 */ /* 0x001fc80000000019 */
[----:B------:R-:W-:-:S04]  /*1110*/  FFMA R23, R23, R20, R23 ;  /* 0x0000001417177223 */ /* 0x000fc80000000017 */
[----:B------:R-:W-:-:S04]  /*1120*/  FFMA R20, R0, R23, RZ ;  /* 0x0000001700147223 */ /* 0x000fc800000000ff */
[----:B------:R-:W-:-:S04]  /*1130*/  FFMA R24, R25, R20, R0 ;  /* 0x0000001419187223 */ /* 0x000fc80000000000 */
[----:B------:R-:W-:-:S04]  /*1140*/  FFMA R20, R23, R24, R20 ;  /* 0x0000001817147223 */ /* 0x000fc80000000014 */
[----:B------:R-:W-:-:S04]  /*1150*/  FFMA R25, R25, R20, R0 ;  /* 0x0000001419197223 */ /* 0x000fc80000000000 */
[----:B------:R-:W-:-:S05]  /*1160*/  FFMA R0, R23, R25, R20 ;  /* 0x0000001917007223 */ /* 0x000fca0000000014 */
[----:B------:R-:W-:-:S04]  /*1170*/  SHF.R.U32.HI R3, RZ, 0x17, R0 ;  /* 0x00000017ff037819 */ /* 0x000fc80000011600 */
[----:B------:R-:W-:-:S04]  /*1180*/  LOP3.LUT R3, R3, 0xff, RZ, 0xc0, !PT ;  /* 0x000000ff03037812 */ /* 0x000fc800078ec0ff */
[----:B------:R-:W-:-:S05]  /*1190*/  IADD3 R18, PT, PT, R3, R27, RZ ;  /* 0x0000001b03127210 */ /* 0x000fca0007ffe0ff */
[----:B------:R-:W-:-:S05]  /*11a0*/  VIADD R3, R18, 0xffffffff ;  /* 0xffffffff12037836 */ /* 0x000fca0000000000 */
[----:B------:R-:W-:-:S13]  /*11b0*/  ISETP.GE.U32.AND P0, PT, R3, 0xfe, PT ;  /* 0x000000fe0300780c */ /* 0x000fda0003f06070 */
[----:B------:R-:W-:Y:S05]  /*11c0*/  @!P0 BRA `(.L_x_27) ;  /* 0x0000000000808947 */ /* 0x000fea0003800000 */
[----:B------:R-:W-:-:S13]  /*11d0*/  ISETP.GT.AND P0, PT, R18, 0xfe, PT ;  /* 0x000000fe1200780c */ /* 0x000fda0003f04270 */
[----:B------:R-:W-:Y:S05]  /*11e0*/  @P0 BRA `(.L_x_28) ;  /* 0x00000000006c0947 */ /* 0x000fea0003800000 */
[----:B------:R-:W-:-:S13]  /*11f0*/  ISETP.GE.AND P0, PT, R18, 0x1, PT ;  /* 0x000000011200780c */ /* 0x000fda0003f06270 */
[----:B------:R-:W-:Y:S05]  /*1200*/  @P0 BRA `(.L_x_29) ;  /* 0x0000000000740947 */ /* 0x000fea0003800000 */
[----:B------:R-:W-:Y:S02]  /*1210*/  ISETP.GE.AND P0, PT, R18, -0x18, PT ;  /* 0xffffffe81200780c */ /* 0x000fe40003f06270 */
[----:B------:R-:W-:-:S11]  /*1220*/  LOP3.LUT R0, R0, 0x80000000, RZ, 0xc0, !PT ;  /* 0x8000000000007812 */ /* 0x000fd600078ec0ff */
[----:B------:R-:W-:Y:S05]  /*1230*/  @!P0 BRA `(.L_x_29) ;  /* 0x0000000000688947 */ /* 0x000fea0003800000 */
[-CC-:B------:R-:W-:Y:S01]  /*1240*/  FFMA.RZ R3, R23, R25.reuse, R20.reuse ;  /* 0x0000001917037223 */ /* 0x180fe2000000c014 */
[C---:B------:R-:W-:Y:S02]  /*1250*/  ISETP.NE.AND P3, PT, R18.reuse, RZ, PT ;  /* 0x000000ff1200720c */ /* 0x040fe40003f65270 */
[C---:B------:R-:W-:Y:S02]  /*1260*/  ISETP.NE.AND P1, PT, R18.reuse, RZ, PT ;  /* 0x000000ff1200720c */ /* 0x040fe40003f25270 */
[----:B------:R-:W-:Y:S01]  /*1270*/  LOP3.LUT R16, R3, 0x7fffff, RZ, 0xc0, !PT ;  /* 0x007fffff03107812 */ /* 0x000fe200078ec0ff */
[CCC-:B------:R-:W-:Y:S01]  /*1280*/  FFMA.RP R3, R23.reuse, R25.reuse, R20.reuse ;  /* 0x0000001917037223 */ /* 0x1c0fe20000008014 */
[----:B------:R-:W-:Y:S01]  /*1290*/  FFMA.RM R20, R23, R25, R20 ;  /* 0x0000001917147223 */ /* 0x000fe20000004014 */
[----:B------:R-:W-:Y:S02]  /*12a0*/  IADD3 R23, PT, PT, R18, 0x20, RZ ;  /* 0x0000002012177810 */ /* 0x000fe40007ffe0ff */
[----:B------:R-:W-:-:S02]  /*12b0*/  LOP3.LUT R16, R16, 0x800000, RZ, 0xfc, !PT ;  /* 0x0080000010107812 */ /* 0x000fc400078efcff */
[----:B------:R-:W-:Y:S02]  /*12c0*/  IADD3 R18, PT, PT, -R18, RZ, RZ ;  /* 0x000000ff12127210 */ /* 0x000fe40007ffe1ff */
[----:B------:R-:W-:Y:S02]  /*12d0*/  SHF.L.U32 R23, R16, R23, RZ ;  /* 0x0000001710177219 */ /* 0x000fe400000006ff */
[----:B------:R-:W-:Y:S02]  /*12e0*/  FSETP.NEU.FTZ.AND P0, PT, R3, R20, PT ;  /* 0x000000140300720b */ /* 0x000fe40003f1d000 */
[----:B------:R-:W-:Y:S02]  /*12f0*/  SEL R3, R18, RZ, P3 ;  /* 0x000000ff12037207 */ /* 0x000fe40001800000 */
[----:B------:R-:W-:Y:S02]  /*1300*/  ISETP.NE.AND P1, PT, R23, RZ, P1 ;  /* 0x000000ff1700720c */ /* 0x000fe40000f25270 */
[----:B------:R-:W-:-:S02]  /*1310*/  SHF.R.U32.HI R3, RZ, R3, R16 ;  /* 0x00000003ff037219 */ /* 0x000fc40000011610 */
[----:B------:R-:W-:Y:S02]  /*1320*/  PLOP3.LUT P0, PT, P0, P1, PT, 0xf8, 0x8f ;  /* 0x00000000008f781c */ /* 0x000fe40000703f70 */
[----:B------:R-:W-:Y:S02]  /*1330*/  SHF.R.U32.HI R23, RZ, 0x1, R3 ;  /* 0x00000001ff177819 */ /* 0x000fe40000011603 */
[----:B------:R-:W-:-:S04]  /*1340*/  SEL R16, RZ, 0x1, !P0 ;  /* 0x00000001ff107807 */ /* 0x000fc80004000000 */
[----:B------:R-:W-:-:S04]  /*1350*/  LOP3.LUT R16, R16, 0x1, R23, 0xf8, !PT ;  /* 0x0000000110107812 */ /* 0x000fc800078ef817 */
[----:B------:R-:W-:-:S05]  /*1360*/  LOP3.LUT R16, R16, R3, RZ, 0xc0, !PT ;  /* 0x0000000310107212 */ /* 0x000fca00078ec0ff */
[----:B------:R-:W-:-:S05]  /*1370*/  IMAD.IADD R23, R23, 0x1, R16 ;  /* 0x0000000117177824 */ /* 0x000fca00078e0210 */
[----:B------:R-:W-:Y:S01]  /*1380*/  LOP3.LUT R0, R23, R0, RZ, 0xfc, !PT ;  /* 0x0000000017007212 */ /* 0x000fe200078efcff */
[----:B------:R-:W-:Y:S06]  /*1390*/  BRA `(.L_x_29) ;  /* 0x0000000000107947 */ /* 0x000fec0003800000 */
.L_x_28:
[----:B------:R-:W-:-:S04]  /*13a0*/  LOP3.LUT R0, R0, 0x80000000, RZ, 0xc0, !PT ;  /* 0x8000000000007812 */ /* 0x000fc800078ec0ff */
[----:B------:R-:W-:Y:S01]  /*13b0*/  LOP3.LUT R0, R0, 0x7f800000, RZ, 0xfc, !PT ;  /* 0x7f80000000007812 */ /* 0x000fe200078efcff */
[----:B------:R-:W-:Y:S06]  /*13c0*/  BRA `(.L_x_29) ;  /* 0x0000000000047947 */ /* 0x000fec0003800000 */
.L_x_27:
[----:B------:R-:W-:-:S07]  /*13d0*/  LEA R0, R27, R0, 0x17 ;  /* 0x000000001b007211 */ /* 0x000fce00078eb8ff */
.L_x_29:
[----:B------:R-:W-:Y:S05]  /*13e0*/  BSYNC.RECONVERGENT B2 ;  /* 0x0000000000027941 */ /* 0x000fea0003800200 */
.L_x_26:
[----:B------:R-:W-:Y:S05]  /*13f0*/  BRA `(.L_x_30) ;  /* 0x0000000000207947 */ /* 0x000fea0003800000 */
.L_x_25:
[----:B------:R-:W-:-:S04]  /*1400*/  LOP3.LUT R0, R3, 0x80000000, R0, 0x48, !PT ;  /* 0x8000000003007812 */ /* 0x000fc800078e4800 */
[----:B------:R-:W-:Y:S01]  /*1410*/  LOP3.LUT R0, R0, 0x7f800000, RZ, 0xfc, !PT ;  /* 0x7f80000000007812 */ /* 0x000fe200078efcff */
[----:B------:R-:W-:Y:S06]  /*1420*/  BRA `(.L_x_30) ;  /* 0x0000000000147947 */ /* 0x000fec0003800000 */
.L_x_24:
[----:B------:R-:W-:Y:S01]  /*1430*/  LOP3.LUT R0, R3, 0x80000000, R0, 0x48, !PT ;  /* 0x8000000003007812 */ /* 0x000fe200078e4800 */
[----:B------:R-:W-:Y:S06]  /*1440*/  BRA `(.L_x_30) ;  /* 0x00000000000c7947 */ /* 0x000fec0003800000 */
.L_x_23:
[----:B------:R-:W0:Y:S01]  /*1450*/  MUFU.RSQ R0, -QNAN ;  /* 0xffc0000000007908 */ /* 0x000e220000001400 */
[----:B------:R-:W-:Y:S05]  /*1460*/  BRA `(.L_x_30) ;  /* 0x0000000000047947 */ /* 0x000fea0003800000 */
.L_x_22:
[----:B------:R-:W-:-:S07]  /*1470*/  FADD.FTZ R0, R0, R3 ;  /* 0x0000000300007221 */ /* 0x000fce0000010000 */
.L_x_30:
[----:B------:R-:W-:Y:S05]  /*1480*/  BSYNC.RECONVERGENT B1 ;  /* 0x0000000000017941 */ /* 0x000fea0003800200 */
.L_x_20:
[----:B------:R-:W-:-:S04]  /*1490*/  HFMA2 R3, -RZ, RZ, 0, 0 ;  /* 0x00000000ff037431 */ /* 0x000fc800000001ff */
[----:B0-----:R-:W-:Y:S05]  /*14a0*/  RET.REL.NODEC R2 `(_Z23CalculateCellVolumesGPUPfS_S_S_S_S_S_fffiiiifff) ;  /* 0xffffffe802d47950 */ /* 0x001fea0003c3ffff */
.L_x_31:
[----:B------:R-:W-:-:S00]  /*14b0*/  BRA `(.L_x_31) ;  /* 0xfffffffc00fc7947 */ /* 0x000fc0000383ffff */
[----:B------:R-:W-:-:S00]  /*14c0*/  NOP ;  /* 0x0000000000007918 */ /* 0x000fc00000000000 */
        /* <DEDUP_REMOVED lines=11> */
.L_x_32:


//--------------------- .nv.shared.reserved.0     --------------------------
	.section	.nv.shared.reserved.0,"aw",@nobits
	.weak		__nv_reservedSMEM_offset_0_alias
	.size		__nv_reservedSMEM_offset_0_alias, 0, 64
	.other		__nv_reservedSMEM_offset_0_alias,@"STO_CUDA_RESERVED_SHARED STV_DEFAULT"
__nv_reservedSMEM_offset_0_alias:
	.zero		0
	.zero		64


//--------------------- .nv.constant0._Z23CalculateCellVolumesGPUPfS_S_S_S_S_S_fffiiiifff --------------------------
	.section	.nv.constant0._Z23CalculateCellVolumesGPUPfS_S_S_S_S_S_fffiiiifff,"a",@progbits
	.sectionflags	@""
	.align	4
.nv.constant0._Z23CalculateCellVolumesGPUPfS_S_S_S_S_S_fffiiiifff:
	.zero		992


//--------------------- SYMBOLS --------------------------

	.type		.nv.reservedSmem.offset0,@object
	.size		.nv.reservedSmem.offset0,0x4
